//
// Generated by NVIDIA NVVM Compiler
//
// Compiler Build ID: CL-36424714
// Cuda compilation tools, release 13.0, V13.0.88
// Based on NVVM 20.0.0
//

.version 9.0
.target sm_100
.address_size 64

	// .globl	_Z14doubleElementsPii

.visible .entry _Z14doubleElementsPii(
	.param .u64 .ptr .align 1 _Z14doubleElementsPii_param_0,
	.param .u32 _Z14doubleElementsPii_param_1
)
{
	.reg .pred 	%p<2>;
	.reg .b32 	%r<8>;
	.reg .b64 	%rd<5>;

	ld.param.u64 	%rd1, [_Z14doubleElementsPii_param_0];
	ld.param.u32 	%r2, [_Z14doubleElementsPii_param_1];
	mov.u32 	%r3, %ctaid.x;
	mov.u32 	%r4, %ntid.x;
	mov.u32 	%r5, %tid.x;
	mad.lo.s32 	%r1, %r3, %r4, %r5;
	setp.ge.s32 	%p1, %r1, %r2;
	@%p1 bra 	$L__BB0_2;
	cvta.to.global.u64 	%rd2, %rd1;
	mul.wide.s32 	%rd3, %r1, 4;
	add.s64 	%rd4, %rd2, %rd3;
	ld.global.u32 	%r6, [%rd4];
	shl.b32 	%r7, %r6, 1;
	st.global.u32 	[%rd4], %r7;
$L__BB0_2:
	ret;

}


// ===== COMPILED SASS (sm_100) =====

	.target	sm_100

	.elftype	@"ET_EXEC"


//--------------------- .note.nv.tkinfo           --------------------------
	.section	.note.nv.tkinfo,"",@"SHT_NOTE"
	.sectionflags	@"SHF_NOTE_NV_TKINFO"
	.tkinfo
        /*0018*/ 	.word	0x00000002
        /*0030*/ 	.string	""
        /*0030*/ 	.string	"ptxas"
        /*0030*/ 	.string	"Cuda compilation tools, release 13.0, V13.0.88"
        /*0030*/ 	.string	"Build cuda_13.0.r13.0/compiler.36424714_0"
        /*0030*/ 	.string	"-arch sm_100 -m 64 "



//--------------------- .note.nv.cuinfo           --------------------------
	.section	.note.nv.cuinfo,"",@"SHT_NOTE"
	.sectionflags	@"SHF_NOTE_NV_CUINFO"
        /*0018*/ 	.short	0x0002
        /*001a*/ 	.short	0x0064
        /*001c*/ 	.short	0x0082
	.zero		2


//--------------------- .nv.info                  --------------------------
	.section	.nv.info,"",@"SHT_CUDA_INFO"
	.align	4


	//----- nvinfo : EIATTR_REGCOUNT
	.align		4
        /*0000*/ 	.byte	0x04, 0x2f
        /*0002*/ 	.short	(.L_1 - .L_0)
	.align		4
.L_0:
        /*0004*/ 	.word	index@(_Z14doubleElementsPii)
        /*0008*/ 	.word	0x00000008


	//----- nvinfo : EIATTR_FRAME_SIZE
	.align		4
.L_1:
        /*000c*/ 	.byte	0x04, 0x11
        /*000e*/ 	.short	(.L_3 - .L_2)
	.align		4
.L_2:
        /*0010*/ 	.word	index@(_Z14doubleElementsPii)
        /*0014*/ 	.word	0x00000000


	//----- nvinfo : EIATTR_MIN_STACK_SIZE
	.align		4
.L_3:
        /*0018*/ 	.byte	0x04, 0x12
        /*001a*/ 	.short	(.L_5 - .L_4)
	.align		4
.L_4:
        /*001c*/ 	.word	index@(_Z14doubleElementsPii)
        /*0020*/ 	.word	0x00000000
.L_5:


//--------------------- .nv.compat                --------------------------
	.section	.nv.compat,"",@"SHT_CUDA_COMPAT_INFO"
	.align	4
        /*0000*/ 	.byte	0x02, 0x09, 0x00, 0x00, 0x02, 0x02, 0x01, 0x00, 0x02, 0x05, 0x05, 0x00, 0x03, 0x07, 0x01, 0x01
        /*0010*/ 	.byte	0x02, 0x03, 0x00, 0x00, 0x02, 0x06, 0x01, 0x00, 0x04, 0x0b, 0x08, 0x00, 0x09, 0x00, 0x00, 0x00
        /*0020*/ 	.byte	0x00, 0x00, 0x00, 0x00


//--------------------- .nv.info._Z14doubleElementsPii --------------------------
	.section	.nv.info._Z14doubleElementsPii,"",@"SHT_CUDA_INFO"
	.sectionflags	@""
	.align	4


	//----- nvinfo : EIATTR_CUDA_API_VERSION
	.align		4
        /*0000*/ 	.byte	0x04, 0x37
        /*0002*/ 	.short	(.L_7 - .L_6)
.L_6:
        /*0004*/ 	.word	0x00000082


	//----- nvinfo : EIATTR_KPARAM_INFO
	.align		4
.L_7:
        /*0008*/ 	.byte	0x04, 0x17
        /*000a*/ 	.short	(.L_9 - .L_8)
.L_8:
        /*000c*/ 	.word	0x00000000
        /*0010*/ 	.short	0x0001
        /*0012*/ 	.short	0x0008
        /*0014*/ 	.byte	0x00, 0xf0, 0x11, 0x00


	//----- nvinfo : EIATTR_KPARAM_INFO
	.align		4
.L_9:
        /*0018*/ 	.byte	0x04, 0x17
        /*001a*/ 	.short	(.L_11 - .L_10)
.L_10:
        /*001c*/ 	.word	0x00000000
        /*0020*/ 	.short	0x0000
        /*0022*/ 	.short	0x0000
        /*0024*/ 	.byte	0x00, 0xf5, 0x21, 0x00


	//----- nvinfo : EIATTR_SPARSE_MMA_MASK
	.align		4
.L_11:
        /*0028*/ 	.byte	0x03, 0x50
        /*002a*/ 	.short	0x0000


	//----- nvinfo : EIATTR_MAXREG_COUNT
	.align		4
        /*002c*/ 	.byte	0x03, 0x1b
        /*002e*/ 	.short	0x00ff


	//----- nvinfo : EIATTR_MERCURY_ISA_VERSION
	.align		4
        /*0030*/ 	.byte	0x03, 0x5f
        /*0032*/ 	.short	0x0101


	//----- nvinfo : EIATTR_VRC_CTA_INIT_COUNT
	.align		4
        /*0034*/ 	.byte	0x02, 0x4a
	.zero		1
	.zero		1


	//----- nvinfo : EIATTR_EXIT_INSTR_OFFSETS
	.align		4
        /*0038*/ 	.byte	0x04, 0x1c
        /*003a*/ 	.short	(.L_13 - .L_12)


	//   ....[0]....
.L_12:
        /*003c*/ 	.word	0x00000070


	//   ....[1]....
        /*0040*/ 	.word	0x000000e0


	//----- nvinfo : EIATTR_CBANK_PARAM_SIZE
	.align		4
.L_13:
        /*0044*/ 	.byte	0x03, 0x19
        /*0046*/ 	.short	0x000c


	//----- nvinfo : EIATTR_PARAM_CBANK
	.align		4
        /*0048*/ 	.byte	0x04, 0x0a
        /*004a*/ 	.short	(.L_15 - .L_14)
	.align		4
.L_14:
        /*004c*/ 	.word	index@(.nv.constant0._Z14doubleElementsPii)
        /*0050*/ 	.short	0x0380
        /*0052*/ 	.short	0x000c


	//----- nvinfo : EIATTR_SW_WAR
	.align		4
.L_15:
        /*0054*/ 	.byte	0x04, 0x36
        /*0056*/ 	.short	(.L_17 - .L_16)
.L_16:
        /*0058*/ 	.word	0x00000008
.L_17:


//--------------------- .nv.callgraph             --------------------------
	.section	.nv.callgraph,"",@"SHT_CUDA_CALLGRAPH"
	.align	4
	.sectionentsize	8
	.align		4
        /*0000*/ 	.word	0x00000000
	.align		4
        /*0004*/ 	.word	0xffffffff
	.align		4
        /*0008*/ 	.word	0x00000000
	.align		4
        /*000c*/ 	.word	0xfffffffe
	.align		4
        /*0010*/ 	.word	0x00000000
	.align		4
        /*0014*/ 	.word	0xfffffffd
	.align		4
        /*0018*/ 	.word	0x00000000
	.align		4
        /*001c*/ 	.word	0xfffffffc


//--------------------- .text._Z14doubleElementsPii --------------------------
	.section	.text._Z14doubleElementsPii,"ax",@progbits
	.align	128
        .global         _Z14doubleElementsPii
        .type           _Z14doubleElementsPii,@function
        .size           _Z14doubleElementsPii,(.L_x_1 - _Z14doubleElementsPii)
        .other          _Z14doubleElementsPii,@"STO_CUDA_ENTRY STV_DEFAULT"
_Z14doubleElementsPii:
.text._Z14doubleElementsPii:
[----:B------:R-:W-:Y:S01]  /*0000*/  LDC R1, c[0x0][0x37c] ;  /* 0x0000df00ff017b82 */ /* 0x000fe20000000800 */
[----:B------:R-:W0:Y:S07]  /*0010*/  S2R R0, SR_TID.X ;  /* 0x0000000000007919 */ /* 0x000e2e0000002100 */
[----:B------:R-:W0:Y:S01]  /*0020*/  S2UR UR4, SR_CTAID.X ;  /* 0x00000000000479c3 */ /* 0x000e220000002500 */
[----:B------:R-:W1:Y:S07]  /*0030*/  LDCU UR5, c[0x0][0x388] ;  /* 0x00007100ff0577ac */ /* 0x000e6e0008000800 */
[----:B------:R-:W0:Y:S02]  /*0040*/  LDC R5, c[0x0][0x360] ;  /* 0x0000d800ff057b82 */ /* 0x000e240000000800 */
[----:B0-----:R-:W-:-:S05]  /*0050*/  IMAD R5, R5, UR4, R0 ;  /* 0x0000000405057c24 */ /* 0x001fca000f8e0200 */
[----:B-1----:R-:W-:-:S13]  /*0060*/  ISETP.GE.AND P0, PT, R5, UR5, PT ;  /* 0x0000000505007c0c */ /* 0x002fda000bf06270 */
[----:B------:R-:W-:Y:S05]  /*0070*/  @P0 EXIT ;  /* 0x000000000000094d */ /* 0x000fea0003800000 */
[----:B------:R-:W0:Y:S01]  /*0080*/  LDC.64 R2, c[0x0][0x380] ;  /* 0x0000e000ff027b82 */ /* 0x000e220000000a00 */
[----:B------:R-:W1:Y:S01]  /*0090*/  LDCU.64 UR4, c[0x0][0x358] ;  /* 0x00006b00ff0477ac */ /* 0x000e620008000a00 */
[----:B0-----:R-:W-:-:S05]  /*00a0*/  IMAD.WIDE R2, R5, 0x4, R2 ;  /* 0x0000000405027825 */ /* 0x001fca00078e0202 */
[----:B-1----:R-:W2:Y:S02]  /*00b0*/  LDG.E R0, desc[UR4][R2.64] ;  /* 0x0000000402007981 */ /* 0x002ea4000c1e1900 */
[----:B--2---:R-:W-:-:S05]  /*00c0*/  SHF.L.U32 R5, R0, 0x1, RZ ;  /* 0x0000000100057819 */ /* 0x004fca00000006ff */
[----:B------:R-:W-:Y:S01]  /*00d0*/  STG.E desc[UR4][R2.64], R5 ;  /* 0x0000000502007986 */ /* 0x000fe2000c101904 */
[----:B------:R-:W-:Y:S05]  /*00e0*/  EXIT ;  /* 0x000000000000794d */ /* 0x000fea0003800000 */
.L_x_0:
[----:B------:R-:W-:-:S00]  /*00f0*/  BRA `(.L_x_0) ;  /* 0xfffffffc00fc7947 */ /* 0x000fc0000383ffff */
[----:B------:R-:W-:-:S00]  /*0100*/  NOP ;  /* 0x0000000000007918 */ /* 0x000fc00000000000 */
[----:B------:R-:W-:-:S00]  /*0110*/  NOP ;  /* 0x0000000000007918 */ /* 0x000fc00000000000 */
[----:B------:R-:W-:-:S00]  /*0120*/  NOP ;  /* 0x0000000000007918 */ /* 0x000fc00000000000 */
[----:B------:R-:W-:-:S00]  /*0130*/  NOP ;  /* 0x0000000000007918 */ /* 0x000fc00000000000 */
[----:B------:R-:W-:-:S00]  /*0140*/  NOP ;  /* 0x0000000000007918 */ /* 0x000fc00000000000 */
[----:B------:R-:W-:-:S00]  /*0150*/  NOP ;  /* 0x0000000000007918 */ /* 0x000fc00000000000 */
[----:B------:R-:W-:-:S00]  /*0160*/  NOP ;  /* 0x0000000000007918 */ /* 0x000fc00000000000 */
[----:B------:R-:W-:-:S00]  /*0170*/  NOP ;  /* 0x0000000000007918 */ /* 0x000fc00000000000 */
.L_x_1:


//--------------------- .nv.shared.reserved.0     --------------------------
	.section	.nv.shared.reserved.0,"aw",@nobits
	.weak		__nv_reservedSMEM_offset_0_alias
	.size		__nv_reservedSMEM_offset_0_alias, 0, 64
	.other		__nv_reservedSMEM_offset_0_alias,@"STO_CUDA_RESERVED_SHARED STV_DEFAULT"
__nv_reservedSMEM_offset_0_alias:
	.zero		0
	.zero		64


//--------------------- .nv.constant0._Z14doubleElementsPii --------------------------
	.section	.nv.constant0._Z14doubleElementsPii,"a",@progbits
	.sectionflags	@""
	.align	4
.nv.constant0._Z14doubleElementsPii:
	.zero		908


//--------------------- SYMBOLS --------------------------

	.type		.nv.reservedSmem.offset0,@object
	.size		.nv.reservedSmem.offset0,0x4
